	.headerflags	@"EF_CUDA_TEXMODE_UNIFIED EF_CUDA_64BIT_ADDRESS EF_CUDA_ACCELERATORS EF_CUDA_SM90 EF_CUDA_VIRTUAL_SM(EF_CUDA_SM90)"
	.elftype	@"ET_EXEC"


//--------------------- .nv.info                  --------------------------
	.section	.nv.info,"",@"SHT_CUDA_INFO"
	.align	4


	//----- nvinfo : EIATTR_REGCOUNT
	.align		4
        /*0000*/ 	.byte	0x04, 0x2f
        /*0002*/ 	.short	(.L_1 - .L_0)
	.align		4
.L_0:
        /*0004*/ 	.word	index@(triton_poi_fused_cat_0)
        /*0008*/ 	.word	0x0000000d


	//----- nvinfo : EIATTR_MIN_STACK_SIZE
	.align		4
.L_1:
        /*000c*/ 	.byte	0x04, 0x12
        /*000e*/ 	.short	(.L_3 - .L_2)
	.align		4
.L_2:
        /*0010*/ 	.word	index@(triton_poi_fused_cat_0)
        /*0014*/ 	.word	0x00000000


	//----- nvinfo : EIATTR_FRAME_SIZE
	.align		4
.L_3:
        /*0018*/ 	.byte	0x04, 0x11
        /*001a*/ 	.short	(.L_5 - .L_4)
	.align		4
.L_4:
        /*001c*/ 	.word	index@(triton_poi_fused_cat_0)
        /*0020*/ 	.word	0x00000000


	//----- nvinfo : EIATTR_MIN_STACK_SIZE
	.align		4
.L_5:
        /*0024*/ 	.byte	0x04, 0x12
        /*0026*/ 	.short	(.L_7 - .L_6)
	.align		4
.L_6:
        /*0028*/ 	.word	index@(triton_poi_fused_cat_0)
        /*002c*/ 	.word	0x00000000
.L_7:


//--------------------- .nv.info.triton_poi_fused_cat_0 --------------------------
	.section	.nv.info.triton_poi_fused_cat_0,"",@"SHT_CUDA_INFO"
	.sectionflags	@""
	.align	4


	//----- nvinfo : EIATTR_CUDA_API_VERSION
	.align		4
        /*0000*/ 	.byte	0x04, 0x37
        /*0002*/ 	.short	(.L_9 - .L_8)
.L_8:
        /*0004*/ 	.word	0x0000007c


	//----- nvinfo : EIATTR_KPARAM_INFO
	.align		4
.L_9:
        /*0008*/ 	.byte	0x04, 0x17
        /*000a*/ 	.short	(.L_11 - .L_10)
.L_10:
        /*000c*/ 	.word	0x00000000
        /*0010*/ 	.short	0x0003
        /*0012*/ 	.short	0x0018
        /*0014*/ 	.byte	0x00, 0xf0, 0x11, 0x00


	//----- nvinfo : EIATTR_KPARAM_INFO
	.align		4
.L_11:
        /*0018*/ 	.byte	0x04, 0x17
        /*001a*/ 	.short	(.L_13 - .L_12)
.L_12:
        /*001c*/ 	.word	0x00000000
        /*0020*/ 	.short	0x0002
        /*0022*/ 	.short	0x0010
        /*0024*/ 	.byte	0x00, 0xf4, 0x21, 0x00


	//----- nvinfo : EIATTR_KPARAM_INFO
	.align		4
.L_13:
        /*0028*/ 	.byte	0x04, 0x17
        /*002a*/ 	.short	(.L_15 - .L_14)
.L_14:
        /*002c*/ 	.word	0x00000000
        /*0030*/ 	.short	0x0001
        /*0032*/ 	.short	0x0008
        /*0034*/ 	.byte	0x00, 0xf4, 0x21, 0x00


	//----- nvinfo : EIATTR_KPARAM_INFO
	.align		4
.L_15:
        /*0038*/ 	.byte	0x04, 0x17
        /*003a*/ 	.short	(.L_17 - .L_16)
.L_16:
        /*003c*/ 	.word	0x00000000
        /*0040*/ 	.short	0x0000
        /*0042*/ 	.short	0x0000
        /*0044*/ 	.byte	0x00, 0xf4, 0x21, 0x00


	//----- nvinfo : EIATTR_SPARSE_MMA_MASK
	.align		4
.L_17:
        /*0048*/ 	.byte	0x03, 0x50
        /*004a*/ 	.short	0x0000


	//----- nvinfo : EIATTR_MAXREG_COUNT
	.align		4
        /*004c*/ 	.byte	0x03, 0x1b
        /*004e*/ 	.short	0x00ff


	//----- nvinfo : EIATTR_EXIT_INSTR_OFFSETS
	.align		4
        /*0050*/ 	.byte	0x04, 0x1c
        /*0052*/ 	.short	(.L_19 - .L_18)


	//   ....[0]....
.L_18:
        /*0054*/ 	.word	0x000002b0


	//   ....[1]....
        /*0058*/ 	.word	0x000002d0


	//----- nvinfo : EIATTR_REQNTID
	.align		4
.L_19:
        /*005c*/ 	.byte	0x04, 0x10
        /*005e*/ 	.short	(.L_21 - .L_20)
.L_20:
        /*0060*/ 	.word	0x00000080
        /*0064*/ 	.word	0x00000001
        /*0068*/ 	.word	0x00000001


	//----- nvinfo : EIATTR_CBANK_PARAM_SIZE
	.align		4
.L_21:
        /*006c*/ 	.byte	0x03, 0x19
        /*006e*/ 	.short	0x001c


	//----- nvinfo : EIATTR_PARAM_CBANK
	.align		4
        /*0070*/ 	.byte	0x04, 0x0a
        /*0072*/ 	.short	(.L_23 - .L_22)
	.align		4
.L_22:
        /*0074*/ 	.word	index@(.nv.constant0.triton_poi_fused_cat_0)
        /*0078*/ 	.short	0x0210
        /*007a*/ 	.short	0x001c


	//----- nvinfo : EIATTR_SW_WAR
	.align		4
.L_23:
        /*007c*/ 	.byte	0x04, 0x36
        /*007e*/ 	.short	(.L_25 - .L_24)
.L_24:
        /*0080*/ 	.word	0x00000008
.L_25:


//--------------------- .nv.callgraph             --------------------------
	.section	.nv.callgraph,"",@"SHT_CUDA_CALLGRAPH"
	.align	4
	.sectionentsize	8
	.align		4
        /*0000*/ 	.word	0x00000000
	.align		4
        /*0004*/ 	.word	0xffffffff
	.align		4
        /*0008*/ 	.word	0x00000000
	.align		4
        /*000c*/ 	.word	0xfffffffe
	.align		4
        /*0010*/ 	.word	0x00000000
	.align		4
        /*0014*/ 	.word	0xfffffffd
	.align		4
        /*0018*/ 	.word	0x00000000
	.align		4
        /*001c*/ 	.word	0xfffffffc


//--------------------- .text.triton_poi_fused_cat_0 --------------------------
	.section	.text.triton_poi_fused_cat_0,"ax",@progbits
	.align	128
        .global         triton_poi_fused_cat_0
        .type           triton_poi_fused_cat_0,@function
        .size           triton_poi_fused_cat_0,(.L_x_1 - triton_poi_fused_cat_0)
        .other          triton_poi_fused_cat_0,@"STO_CUDA_ENTRY STV_DEFAULT"
triton_poi_fused_cat_0:
.text.triton_poi_fused_cat_0:
[----:B------:R-:W0:Y:S02]  /*0000*/  LDC R1, c[0x0][0x28] ;  /* 0x00000a00ff017b82 */ /* 0x000e240000000800 */
[----:B------:R-:W1:Y:S01]  /*0010*/  S2R R0, SR_TID.X ;  /* 0x0000000000007919 */ /* 0x000e620000002100 */
[----:B------:R-:W-:Y:S01]  /*0020*/  ULDC.64 UR4, c[0x0][0x218] ;  /* 0x0000860000047ab9 */ /* 0x000fe20000000a00 */
[----:B------:R-:W2:Y:S01]  /*0030*/  S2R R5, SR_CTAID.X ;  /* 0x0000000000057919 */ /* 0x000ea20000002500 */
[----:B-1----:R-:W-:Y:S02]  /*0040*/  LOP3.LUT R0, R0, 0x7f, RZ, 0xc0, !PT ;  /* 0x0000007f00007812 */ /* 0x002fe400078ec0ff */
[----:B--2---:R-:W-:-:S03]  /*0050*/  SHF.R.S32.HI R7, RZ, 0x18, R5 ;  /* 0x00000018ff077819 */ /* 0x004fc60000011405 */
[----:B------:R-:W-:Y:S01]  /*0060*/  IMAD R0, R5, 0x80, R0 ;  /* 0x0000008005007824 */ /* 0x000fe200078e0200 */
[----:B------:R-:W-:-:S04]  /*0070*/  SGXT R7, R7, 0x1 ;  /* 0x000000010707781a */ /* 0x000fc80000000200 */
[----:B------:R-:W-:Y:S02]  /*0080*/  SHF.R.S32.HI R3, RZ, 0x1f, R0 ;  /* 0x0000001fff037819 */ /* 0x000fe40000011400 */
[-C--:B------:R-:W-:Y:S02]  /*0090*/  LEA.HI R7, R7, R0.reuse, RZ, 0x6 ;  /* 0x0000000007077211 */ /* 0x080fe400078f30ff */
[----:B------:R-:W-:Y:S02]  /*00a0*/  LEA.HI R4, R3, R0, RZ, 0x4 ;  /* 0x0000000003047211 */ /* 0x000fe400078f20ff */
[----:B------:R-:W1:Y:S01]  /*00b0*/  LDC.64 R2, c[0x0][0x210] ;  /* 0x00008400ff027b82 */ /* 0x000e620000000a00 */
[----:B------:R-:W-:Y:S02]  /*00c0*/  SHF.R.S32.HI R8, RZ, 0x6, R7 ;  /* 0x00000006ff087819 */ /* 0x000fe40000011407 */
[----:B------:R-:W-:Y:S02]  /*00d0*/  SHF.R.S32.HI R5, RZ, 0x4, R4 ;  /* 0x00000004ff057819 */ /* 0x000fe40000011404 */
[----:B------:R-:W-:-:S02]  /*00e0*/  LOP3.LUT R7, R4, 0xfffffff0, RZ, 0xc0, !PT ;  /* 0xfffffff004077812 */ /* 0x000fc400078ec0ff */
[----:B------:R-:W-:Y:S02]  /*00f0*/  LEA.HI R6, R5, R5, RZ, 0x2 ;  /* 0x0000000505067211 */ /* 0x000fe400078f10ff */
[C---:B------:R-:W-:Y:S01]  /*0100*/  ISETP.GE.AND P0, PT, R0.reuse, 0x100, PT ;  /* 0x000001000000780c */ /* 0x040fe20003f06270 */
[----:B------:R-:W-:Y:S01]  /*0110*/  IMAD.IADD R7, R0, 0x1, -R7 ;  /* 0x0000000100077824 */ /* 0x000fe200078e0a07 */
[----:B------:R-:W-:-:S04]  /*0120*/  LOP3.LUT R6, R6, 0xfffffffc, RZ, 0xc0, !PT ;  /* 0xfffffffc06067812 */ /* 0x000fc800078ec0ff */
[----:B------:R-:W-:Y:S01]  /*0130*/  SHF.R.S32.HI R10, RZ, 0x1f, R7 ;  /* 0x0000001fff0a7819 */ /* 0x000fe20000011407 */
[----:B------:R-:W-:Y:S02]  /*0140*/  IMAD.IADD R6, R5, 0x1, -R6 ;  /* 0x0000000105067824 */ /* 0x000fe400078e0a06 */
[----:B------:R-:W-:Y:S02]  /*0150*/  IMAD R5, R8, 0x30, RZ ;  /* 0x0000003008057824 */ /* 0x000fe400078e02ff */
[C---:B------:R-:W-:Y:S01]  /*0160*/  IMAD.SHL.U32 R4, R6.reuse, 0x10, RZ ;  /* 0x0000001006047824 */ /* 0x040fe200078e00ff */
[----:B------:R-:W-:Y:S02]  /*0170*/  ISETP.GE.AND P2, PT, R6, 0x1, PT ;  /* 0x000000010600780c */ /* 0x000fe40003f46270 */
[--C-:B------:R-:W-:Y:S02]  /*0180*/  SHF.R.S32.HI R9, RZ, 0x1f, R5.reuse ;  /* 0x0000001fff097819 */ /* 0x100fe40000011405 */
[----:B------:R-:W-:Y:S01]  /*0190*/  IADD3 R5, P4, P5, R4, R7, R5 ;  /* 0x0000000704057210 */ /* 0x000fe20007d9e005 */
[----:B------:R-:W-:Y:S01]  /*01a0*/  IMAD R7, R8, 0x10, R7 ;  /* 0x0000001008077824 */ /* 0x000fe200078e0207 */
[----:B------:R-:W-:Y:S01]  /*01b0*/  ISETP.LT.AND P3, PT, R0, 0x100, !P2 ;  /* 0x000001000000780c */ /* 0x000fe20005761270 */
[----:B------:R-:W-:Y:S01]  /*01c0*/  IMAD.MOV.U32 R8, RZ, RZ, RZ ;  /* 0x000000ffff087224 */ /* 0x000fe200078e00ff */
[----:B------:R-:W-:Y:S01]  /*01d0*/  SHF.R.S32.HI R4, RZ, 0x1f, R4 ;  /* 0x0000001fff047819 */ /* 0x000fe20000011404 */
[----:B-1----:R-:W-:Y:S01]  /*01e0*/  IMAD.WIDE R2, R7, 0x4, R2 ;  /* 0x0000000407027825 */ /* 0x002fe200078e0202 */
[----:B------:R-:W-:-:S02]  /*01f0*/  ISETP.GT.AND P1, PT, R6, RZ, !P0 ;  /* 0x000000ff0600720c */ /* 0x000fc40004724270 */
[----:B------:R-:W-:Y:S01]  /*0200*/  IADD3.X R4, R4, R10, R9, P4, P5 ;  /* 0x0000000a04047210 */ /* 0x000fe200027ea409 */
[----:B------:R-:W-:Y:S01]  /*0210*/  IMAD.MOV.U32 R10, RZ, RZ, RZ ;  /* 0x000000ffff0a7224 */ /* 0x000fe200078e00ff */
[----:B------:R-:W-:-:S04]  /*0220*/  LEA R6, P4, R5, UR4, 0x2 ;  /* 0x0000000405067c11 */ /* 0x000fc8000f8810ff */
[----:B------:R-:W-:Y:S01]  /*0230*/  LEA.HI.X R7, R5, UR5, R4, 0x2, P4 ;  /* 0x0000000505077c11 */ /* 0x000fe2000a0f1404 */
[----:B------:R-:W-:Y:S01]  /*0240*/  ULDC.64 UR4, c[0x0][0x208] ;  /* 0x0000820000047ab9 */ /* 0x000fe20000000a00 */
[----:B------:R-:W1:Y:S01]  /*0250*/  LDC.64 R4, c[0x0][0x220] ;  /* 0x00008800ff047b82 */ /* 0x000e620000000a00 */
[----:B------:R-:W2:Y:S04]  /*0260*/  @P3 LDG.E.EL R8, desc[UR4][R2.64] ;  /* 0x0000000402083981 */ /* 0x000ea8000c2e1900 */
[----:B------:R-:W3:Y:S01]  /*0270*/  @P1 LDG.E R10, desc[UR4][R6.64+-0x40] ;  /* 0xffffc004060a1981 */ /* 0x000ee2000c1e1900 */
[----:B-1----:R-:W-:Y:S01]  /*0280*/  IMAD.WIDE R4, R0, 0x4, R4 ;  /* 0x0000000400047825 */ /* 0x002fe200078e0204 */
[----:B--2---:R-:W-:Y:S02]  /*0290*/  SEL R9, R8, RZ, P3 ;  /* 0x000000ff08097207 */ /* 0x004fe40001800000 */
[----:B---3--:R-:W-:Y:S01]  /*02a0*/  @P2 SEL R9, R10, RZ, P1 ;  /* 0x000000ff0a092207 */ /* 0x008fe20000800000 */
[----:B------:R-:W-:Y:S06]  /*02b0*/  @P0 EXIT ;  /* 0x000000000000094d */ /* 0x000fec0003800000 */
[----:B------:R-:W-:Y:S01]  /*02c0*/  STG.E desc[UR4][R4.64], R9 ;  /* 0x0000000904007986 */ /* 0x000fe2000c101904 */
[----:B------:R-:W-:Y:S05]  /*02d0*/  EXIT ;  /* 0x000000000000794d */ /* 0x000fea0003800000 */
.L_x_0:
[----:B------:R-:W-:-:S00]  /*02e0*/  BRA `(.L_x_0) ;  /* 0xfffffffc00fc7947 */ /* 0x000fc0000383ffff */
[----:B------:R-:W-:-:S00]  /*02f0*/  NOP ;  /* 0x0000000000007918 */ /* 0x000fc00000000000 */
        /* <DEDUP_REMOVED lines=8> */
.L_x_1:


//--------------------- .nv.constant0.triton_poi_fused_cat_0 --------------------------
	.section	.nv.constant0.triton_poi_fused_cat_0,"a",@progbits
	.sectionflags	@""
	.align	4
.nv.constant0.triton_poi_fused_cat_0:
	.zero		556
